//
// Generated by NVIDIA NVVM Compiler
//
// Compiler Build ID: CL-36424714
// Cuda compilation tools, release 13.0, V13.0.88
// Based on NVVM 20.0.0
//

.version 9.0
.target sm_100
.address_size 64

	// .globl	_Z8cuda_addPiS_S_j

.visible .entry _Z8cuda_addPiS_S_j(
	.param .u64 .ptr .align 1 _Z8cuda_addPiS_S_j_param_0,
	.param .u64 .ptr .align 1 _Z8cuda_addPiS_S_j_param_1,
	.param .u64 .ptr .align 1 _Z8cuda_addPiS_S_j_param_2,
	.param .u32 _Z8cuda_addPiS_S_j_param_3
)
{
	.reg .pred 	%p<3>;
	.reg .b32 	%r<14>;
	.reg .b64 	%rd<11>;

	ld.param.u64 	%rd4, [_Z8cuda_addPiS_S_j_param_0];
	ld.param.u64 	%rd5, [_Z8cuda_addPiS_S_j_param_1];
	ld.param.u64 	%rd6, [_Z8cuda_addPiS_S_j_param_2];
	ld.param.u32 	%r6, [_Z8cuda_addPiS_S_j_param_3];
	mov.u32 	%r7, %ctaid.x;
	mov.u32 	%r1, %ntid.x;
	mov.u32 	%r8, %tid.x;
	mad.lo.s32 	%r13, %r7, %r1, %r8;
	setp.ge.u32 	%p1, %r13, %r6;
	@%p1 bra 	$L__BB0_3;
	mov.u32 	%r9, %nctaid.x;
	mul.lo.s32 	%r3, %r1, %r9;
	cvta.to.global.u64 	%rd1, %rd4;
	cvta.to.global.u64 	%rd2, %rd5;
	cvta.to.global.u64 	%rd3, %rd6;
$L__BB0_2:
	mul.wide.s32 	%rd7, %r13, 4;
	add.s64 	%rd8, %rd1, %rd7;
	ld.global.u32 	%r10, [%rd8];
	add.s64 	%rd9, %rd2, %rd7;
	ld.global.u32 	%r11, [%rd9];
	add.s32 	%r12, %r11, %r10;
	add.s64 	%rd10, %rd3, %rd7;
	st.global.u32 	[%rd10], %r12;
	add.s32 	%r13, %r13, %r3;
	setp.lt.u32 	%p2, %r13, %r6;
	@%p2 bra 	$L__BB0_2;
$L__BB0_3:
	ret;

}


// ===== COMPILED SASS (sm_100) =====

	.target	sm_100

	.elftype	@"ET_EXEC"


//--------------------- .note.nv.tkinfo           --------------------------
	.section	.note.nv.tkinfo,"",@"SHT_NOTE"
	.sectionflags	@"SHF_NOTE_NV_TKINFO"
	.tkinfo
        /*0018*/ 	.word	0x00000002
        /*0030*/ 	.string	""
        /*0030*/ 	.string	"ptxas"
        /*0030*/ 	.string	"Cuda compilation tools, release 13.0, V13.0.88"
        /*0030*/ 	.string	"Build cuda_13.0.r13.0/compiler.36424714_0"
        /*0030*/ 	.string	"-arch sm_100 -m 64 "



//--------------------- .note.nv.cuinfo           --------------------------
	.section	.note.nv.cuinfo,"",@"SHT_NOTE"
	.sectionflags	@"SHF_NOTE_NV_CUINFO"
        /*0018*/ 	.short	0x0002
        /*001a*/ 	.short	0x0064
        /*001c*/ 	.short	0x0082
	.zero		2


//--------------------- .nv.info                  --------------------------
	.section	.nv.info,"",@"SHT_CUDA_INFO"
	.align	4


	//----- nvinfo : EIATTR_REGCOUNT
	.align		4
        /*0000*/ 	.byte	0x04, 0x2f
        /*0002*/ 	.short	(.L_1 - .L_0)
	.align		4
.L_0:
        /*0004*/ 	.word	index@(_Z8cuda_addPiS_S_j)
        /*0008*/ 	.word	0x00000014


	//----- nvinfo : EIATTR_FRAME_SIZE
	.align		4
.L_1:
        /*000c*/ 	.byte	0x04, 0x11
        /*000e*/ 	.short	(.L_3 - .L_2)
	.align		4
.L_2:
        /*0010*/ 	.word	index@(_Z8cuda_addPiS_S_j)
        /*0014*/ 	.word	0x00000000


	//----- nvinfo : EIATTR_MIN_STACK_SIZE
	.align		4
.L_3:
        /*0018*/ 	.byte	0x04, 0x12
        /*001a*/ 	.short	(.L_5 - .L_4)
	.align		4
.L_4:
        /*001c*/ 	.word	index@(_Z8cuda_addPiS_S_j)
        /*0020*/ 	.word	0x00000000
.L_5:


//--------------------- .nv.compat                --------------------------
	.section	.nv.compat,"",@"SHT_CUDA_COMPAT_INFO"
	.align	4
        /*0000*/ 	.byte	0x02, 0x09, 0x00, 0x00, 0x02, 0x02, 0x01, 0x00, 0x02, 0x05, 0x05, 0x00, 0x03, 0x07, 0x01, 0x01
        /*0010*/ 	.byte	0x02, 0x03, 0x00, 0x00, 0x02, 0x06, 0x01, 0x00, 0x04, 0x0b, 0x08, 0x00, 0x09, 0x00, 0x00, 0x00
        /*0020*/ 	.byte	0x00, 0x00, 0x00, 0x00


//--------------------- .nv.info._Z8cuda_addPiS_S_j --------------------------
	.section	.nv.info._Z8cuda_addPiS_S_j,"",@"SHT_CUDA_INFO"
	.sectionflags	@""
	.align	4


	//----- nvinfo : EIATTR_CUDA_API_VERSION
	.align		4
        /*0000*/ 	.byte	0x04, 0x37
        /*0002*/ 	.short	(.L_7 - .L_6)
.L_6:
        /*0004*/ 	.word	0x00000082


	//----- nvinfo : EIATTR_KPARAM_INFO
	.align		4
.L_7:
        /*0008*/ 	.byte	0x04, 0x17
        /*000a*/ 	.short	(.L_9 - .L_8)
.L_8:
        /*000c*/ 	.word	0x00000000
        /*0010*/ 	.short	0x0003
        /*0012*/ 	.short	0x0018
        /*0014*/ 	.byte	0x00, 0xf0, 0x11, 0x00


	//----- nvinfo : EIATTR_KPARAM_INFO
	.align		4
.L_9:
        /*0018*/ 	.byte	0x04, 0x17
        /*001a*/ 	.short	(.L_11 - .L_10)
.L_10:
        /*001c*/ 	.word	0x00000000
        /*0020*/ 	.short	0x0002
        /*0022*/ 	.short	0x0010
        /*0024*/ 	.byte	0x00, 0xf5, 0x21, 0x00


	//----- nvinfo : EIATTR_KPARAM_INFO
	.align		4
.L_11:
        /*0028*/ 	.byte	0x04, 0x17
        /*002a*/ 	.short	(.L_13 - .L_12)
.L_12:
        /*002c*/ 	.word	0x00000000
        /*0030*/ 	.short	0x0001
        /*0032*/ 	.short	0x0008
        /*0034*/ 	.byte	0x00, 0xf5, 0x21, 0x00


	//----- nvinfo : EIATTR_KPARAM_INFO
	.align		4
.L_13:
        /*0038*/ 	.byte	0x04, 0x17
        /*003a*/ 	.short	(.L_15 - .L_14)
.L_14:
        /*003c*/ 	.word	0x00000000
        /*0040*/ 	.short	0x0000
        /*0042*/ 	.short	0x0000
        /*0044*/ 	.byte	0x00, 0xf5, 0x21, 0x00


	//----- nvinfo : EIATTR_SPARSE_MMA_MASK
	.align		4
.L_15:
        /*0048*/ 	.byte	0x03, 0x50
        /*004a*/ 	.short	0x0000


	//----- nvinfo : EIATTR_MAXREG_COUNT
	.align		4
        /*004c*/ 	.byte	0x03, 0x1b
        /*004e*/ 	.short	0x00ff


	//----- nvinfo : EIATTR_MERCURY_ISA_VERSION
	.align		4
        /*0050*/ 	.byte	0x03, 0x5f
        /*0052*/ 	.short	0x0101


	//----- nvinfo : EIATTR_VRC_CTA_INIT_COUNT
	.align		4
        /*0054*/ 	.byte	0x02, 0x4a
	.zero		1
	.zero		1


	//----- nvinfo : EIATTR_EXIT_INSTR_OFFSETS
	.align		4
        /*0058*/ 	.byte	0x04, 0x1c
        /*005a*/ 	.short	(.L_17 - .L_16)


	//   ....[0]....
.L_16:
        /*005c*/ 	.word	0x00000070


	//   ....[1]....
        /*0060*/ 	.word	0x00000180


	//----- nvinfo : EIATTR_CRS_STACK_SIZE
	.align		4
.L_17:
        /*0064*/ 	.byte	0x04, 0x1e
        /*0066*/ 	.short	(.L_19 - .L_18)
.L_18:
        /*0068*/ 	.word	0x00000000


	//----- nvinfo : EIATTR_CBANK_PARAM_SIZE
	.align		4
.L_19:
        /*006c*/ 	.byte	0x03, 0x19
        /*006e*/ 	.short	0x001c


	//----- nvinfo : EIATTR_PARAM_CBANK
	.align		4
        /*0070*/ 	.byte	0x04, 0x0a
        /*0072*/ 	.short	(.L_21 - .L_20)
	.align		4
.L_20:
        /*0074*/ 	.word	index@(.nv.constant0._Z8cuda_addPiS_S_j)
        /*0078*/ 	.short	0x0380
        /*007a*/ 	.short	0x001c


	//----- nvinfo : EIATTR_SW_WAR
	.align		4
.L_21:
        /*007c*/ 	.byte	0x04, 0x36
        /*007e*/ 	.short	(.L_23 - .L_22)
.L_22:
        /*0080*/ 	.word	0x00000008
.L_23:


//--------------------- .nv.callgraph             --------------------------
	.section	.nv.callgraph,"",@"SHT_CUDA_CALLGRAPH"
	.align	4
	.sectionentsize	8
	.align		4
        /*0000*/ 	.word	0x00000000
	.align		4
        /*0004*/ 	.word	0xffffffff
	.align		4
        /*0008*/ 	.word	0x00000000
	.align		4
        /*000c*/ 	.word	0xfffffffe
	.align		4
        /*0010*/ 	.word	0x00000000
	.align		4
        /*0014*/ 	.word	0xfffffffd
	.align		4
        /*0018*/ 	.word	0x00000000
	.align		4
        /*001c*/ 	.word	0xfffffffc


//--------------------- .text._Z8cuda_addPiS_S_j  --------------------------
	.section	.text._Z8cuda_addPiS_S_j,"ax",@progbits
	.align	128
        .global         _Z8cuda_addPiS_S_j
        .type           _Z8cuda_addPiS_S_j,@function
        .size           _Z8cuda_addPiS_S_j,(.L_x_2 - _Z8cuda_addPiS_S_j)
        .other          _Z8cuda_addPiS_S_j,@"STO_CUDA_ENTRY STV_DEFAULT"
_Z8cuda_addPiS_S_j:
.text._Z8cuda_addPiS_S_j:
[----:B------:R-:W-:Y:S01]  /*0000*/  LDC R1, c[0x0][0x37c] ;  /* 0x0000df00ff017b82 */ /* 0x000fe20000000800 */
[----:B------:R-:W0:Y:S07]  /*0010*/  S2R R0, SR_TID.X ;  /* 0x0000000000007919 */ /* 0x000e2e0000002100 */
[----:B------:R-:W0:Y:S01]  /*0020*/  S2UR UR4, SR_CTAID.X ;  /* 0x00000000000479c3 */ /* 0x000e220000002500 */
[----:B------:R-:W1:Y:S07]  /*0030*/  LDCU UR5, c[0x0][0x398] ;  /* 0x00007300ff0577ac */ /* 0x000e6e0008000800 */
[----:B------:R-:W0:Y:S02]  /*0040*/  LDC R15, c[0x0][0x360] ;  /* 0x0000d800ff0f7b82 */ /* 0x000e240000000800 */
[----:B0-----:R-:W-:-:S05]  /*0050*/  IMAD R0, R15, UR4, R0 ;  /* 0x000000040f007c24 */ /* 0x001fca000f8e0200 */
[----:B-1----:R-:W-:-:S13]  /*0060*/  ISETP.GE.U32.AND P0, PT, R0, UR5, PT ;  /* 0x0000000500007c0c */ /* 0x002fda000bf06070 */
[----:B------:R-:W-:Y:S05]  /*0070*/  @P0 EXIT ;  /* 0x000000000000094d */ /* 0x000fea0003800000 */
[----:B------:R-:W0:Y:S01]  /*0080*/  LDC.64 R12, c[0x0][0x390] ;  /* 0x0000e400ff0c7b82 */ /* 0x000e220000000a00 */
[----:B------:R-:W1:Y:S01]  /*0090*/  LDCU UR4, c[0x0][0x370] ;  /* 0x00006e00ff0477ac */ /* 0x000e620008000800 */
[----:B------:R-:W2:Y:S06]  /*00a0*/  LDCU.64 UR6, c[0x0][0x358] ;  /* 0x00006b00ff0677ac */ /* 0x000eac0008000a00 */
[----:B------:R-:W3:Y:S08]  /*00b0*/  LDC.64 R8, c[0x0][0x380] ;  /* 0x0000e000ff087b82 */ /* 0x000ef00000000a00 */
[----:B------:R-:W4:Y:S01]  /*00c0*/  LDC.64 R10, c[0x0][0x388] ;  /* 0x0000e200ff0a7b82 */ /* 0x000f220000000a00 */
[----:B-1----:R-:W-:-:S07]  /*00d0*/  IMAD R15, R15, UR4, RZ ;  /* 0x000000040f0f7c24 */ /* 0x002fce000f8e02ff */
.L_x_0:
[----:B---3--:R-:W-:-:S04]  /*00e0*/  IMAD.WIDE R2, R0, 0x4, R8 ;  /* 0x0000000400027825 */ /* 0x008fc800078e0208 */
[C---:B----4-:R-:W-:Y:S02]  /*00f0*/  IMAD.WIDE R4, R0.reuse, 0x4, R10 ;  /* 0x0000000400047825 */ /* 0x050fe400078e020a */
[----:B--2---:R-:W2:Y:S04]  /*0100*/  LDG.E R2, desc[UR6][R2.64] ;  /* 0x0000000602027981 */ /* 0x004ea8000c1e1900 */
[----:B------:R-:W2:Y:S01]  /*0110*/  LDG.E R5, desc[UR6][R4.64] ;  /* 0x0000000604057981 */ /* 0x000ea2000c1e1900 */
[----:B01----:R-:W-:Y:S01]  /*0120*/  IMAD.WIDE R6, R0, 0x4, R12 ;  /* 0x0000000400067825 */ /* 0x003fe200078e020c */
[----:B------:R-:W-:-:S04]  /*0130*/  IADD3 R0, PT, PT, R15, R0, RZ ;  /* 0x000000000f007210 */ /* 0x000fc80007ffe0ff */
[----:B------:R-:W-:Y:S02]  /*0140*/  ISETP.GE.U32.AND P0, PT, R0, UR5, PT ;  /* 0x0000000500007c0c */ /* 0x000fe4000bf06070 */
[----:B--2---:R-:W-:-:S05]  /*0150*/  IADD3 R17, PT, PT, R2, R5, RZ ;  /* 0x0000000502117210 */ /* 0x004fca0007ffe0ff */
[----:B------:R1:W-:Y:S06]  /*0160*/  STG.E desc[UR6][R6.64], R17 ;  /* 0x0000001106007986 */ /* 0x0003ec000c101906 */
[----:B------:R-:W-:Y:S05]  /*0170*/  @!P0 BRA `(.L_x_0) ;  /* 0xfffffffc00d88947 */ /* 0x000fea000383ffff */
[----:B------:R-:W-:Y:S05]  /*0180*/  EXIT ;  /* 0x000000000000794d */ /* 0x000fea0003800000 */
.L_x_1:
[----:B------:R-:W-:-:S00]  /*0190*/  BRA `(.L_x_1) ;  /* 0xfffffffc00fc7947 */ /* 0x000fc0000383ffff */
[----:B------:R-:W-:-:S00]  /*01a0*/  NOP ;  /* 0x0000000000007918 */ /* 0x000fc00000000000 */
        /* <DEDUP_REMOVED lines=13> */
.L_x_2:


//--------------------- .nv.shared.reserved.0     --------------------------
	.section	.nv.shared.reserved.0,"aw",@nobits
	.weak		__nv_reservedSMEM_offset_0_alias
	.size		__nv_reservedSMEM_offset_0_alias, 0, 64
	.other		__nv_reservedSMEM_offset_0_alias,@"STO_CUDA_RESERVED_SHARED STV_DEFAULT"
__nv_reservedSMEM_offset_0_alias:
	.zero		0
	.zero		64


//--------------------- .nv.constant0._Z8cuda_addPiS_S_j --------------------------
	.section	.nv.constant0._Z8cuda_addPiS_S_j,"a",@progbits
	.sectionflags	@""
	.align	4
.nv.constant0._Z8cuda_addPiS_S_j:
	.zero		924


//--------------------- SYMBOLS --------------------------

	.type		.nv.reservedSmem.offset0,@object
	.size		.nv.reservedSmem.offset0,0x4
